	.headerflags	@"EF_CUDA_TEXMODE_UNIFIED EF_CUDA_64BIT_ADDRESS EF_CUDA_ACCELERATORS EF_CUDA_SM90 EF_CUDA_VIRTUAL_SM(EF_CUDA_SM90)"
	.elftype	@"ET_EXEC"


//--------------------- .nv.info                  --------------------------
	.section	.nv.info,"",@"SHT_CUDA_INFO"
	.align	4


	//----- nvinfo : EIATTR_REGCOUNT
	.align		4
        /*0000*/ 	.byte	0x04, 0x2f
        /*0002*/ 	.short	(.L_3 - .L_2)
	.align		4
.L_2:
        /*0004*/ 	.word	index@(triton_poi_fused__native_batch_norm_legit_no_training_convolution_hardtanh_27)
        /*0008*/ 	.word	0x00000016


	//----- nvinfo : EIATTR_MIN_STACK_SIZE
	.align		4
.L_3:
        /*000c*/ 	.byte	0x04, 0x12
        /*000e*/ 	.short	(.L_5 - .L_4)
	.align		4
.L_4:
        /*0010*/ 	.word	index@(triton_poi_fused__native_batch_norm_legit_no_training_convolution_hardtanh_27)
        /*0014*/ 	.word	0x00000000


	//----- nvinfo : EIATTR_FRAME_SIZE
	.align		4
.L_5:
        /*0018*/ 	.byte	0x04, 0x11
        /*001a*/ 	.short	(.L_7 - .L_6)
	.align		4
.L_6:
        /*001c*/ 	.word	index@(triton_poi_fused__native_batch_norm_legit_no_training_convolution_hardtanh_27)
        /*0020*/ 	.word	0x00000000


	//----- nvinfo : EIATTR_MIN_STACK_SIZE
	.align		4
.L_7:
        /*0024*/ 	.byte	0x04, 0x12
        /*0026*/ 	.short	(.L_9 - .L_8)
	.align		4
.L_8:
        /*0028*/ 	.word	index@(triton_poi_fused__native_batch_norm_legit_no_training_convolution_hardtanh_27)
        /*002c*/ 	.word	0x00000000
.L_9:


//--------------------- .nv.info.triton_poi_fused__native_batch_norm_legit_no_training_convolution_hardtanh_27 --------------------------
	.section	.nv.info.triton_poi_fused__native_batch_norm_legit_no_training_convolution_hardtanh_27,"",@"SHT_CUDA_INFO"
	.sectionflags	@""
	.align	4


	//----- nvinfo : EIATTR_CUDA_API_VERSION
	.align		4
        /*0000*/ 	.byte	0x04, 0x37
        /*0002*/ 	.short	(.L_11 - .L_10)
.L_10:
        /*0004*/ 	.word	0x0000007c


	//----- nvinfo : EIATTR_KPARAM_INFO
	.align		4
.L_11:
        /*0008*/ 	.byte	0x04, 0x17
        /*000a*/ 	.short	(.L_13 - .L_12)
.L_12:
        /*000c*/ 	.word	0x00000000
        /*0010*/ 	.short	0x0008
        /*0012*/ 	.short	0x003c
        /*0014*/ 	.byte	0x00, 0xf0, 0x11, 0x00


	//----- nvinfo : EIATTR_KPARAM_INFO
	.align		4
.L_13:
        /*0018*/ 	.byte	0x04, 0x17
        /*001a*/ 	.short	(.L_15 - .L_14)
.L_14:
        /*001c*/ 	.word	0x00000000
        /*0020*/ 	.short	0x0007
        /*0022*/ 	.short	0x0038
        /*0024*/ 	.byte	0x00, 0xf0, 0x11, 0x00


	//----- nvinfo : EIATTR_KPARAM_INFO
	.align		4
.L_15:
        /*0028*/ 	.byte	0x04, 0x17
        /*002a*/ 	.short	(.L_17 - .L_16)
.L_16:
        /*002c*/ 	.word	0x00000000
        /*0030*/ 	.short	0x0006
        /*0032*/ 	.short	0x0030
        /*0034*/ 	.byte	0x00, 0xf4, 0x21, 0x00


	//----- nvinfo : EIATTR_KPARAM_INFO
	.align		4
.L_17:
        /*0038*/ 	.byte	0x04, 0x17
        /*003a*/ 	.short	(.L_19 - .L_18)
.L_18:
        /*003c*/ 	.word	0x00000000
        /*0040*/ 	.short	0x0005
        /*0042*/ 	.short	0x0028
        /*0044*/ 	.byte	0x00, 0xf4, 0x21, 0x00


	//----- nvinfo : EIATTR_KPARAM_INFO
	.align		4
.L_19:
        /*0048*/ 	.byte	0x04, 0x17
        /*004a*/ 	.short	(.L_21 - .L_20)
.L_20:
        /*004c*/ 	.word	0x00000000
        /*0050*/ 	.short	0x0004
        /*0052*/ 	.short	0x0020
        /*0054*/ 	.byte	0x00, 0xf4, 0x21, 0x00


	//----- nvinfo : EIATTR_KPARAM_INFO
	.align		4
.L_21:
        /*0058*/ 	.byte	0x04, 0x17
        /*005a*/ 	.short	(.L_23 - .L_22)
.L_22:
        /*005c*/ 	.word	0x00000000
        /*0060*/ 	.short	0x0003
        /*0062*/ 	.short	0x0018
        /*0064*/ 	.byte	0x00, 0xf4, 0x21, 0x00


	//----- nvinfo : EIATTR_KPARAM_INFO
	.align		4
.L_23:
        /*0068*/ 	.byte	0x04, 0x17
        /*006a*/ 	.short	(.L_25 - .L_24)
.L_24:
        /*006c*/ 	.word	0x00000000
        /*0070*/ 	.short	0x0002
        /*0072*/ 	.short	0x0010
        /*0074*/ 	.byte	0x00, 0xf4, 0x21, 0x00


	//----- nvinfo : EIATTR_KPARAM_INFO
	.align		4
.L_25:
        /*0078*/ 	.byte	0x04, 0x17
        /*007a*/ 	.short	(.L_27 - .L_26)
.L_26:
        /*007c*/ 	.word	0x00000000
        /*0080*/ 	.short	0x0001
        /*0082*/ 	.short	0x0008
        /*0084*/ 	.byte	0x00, 0xf4, 0x21, 0x00


	//----- nvinfo : EIATTR_KPARAM_INFO
	.align		4
.L_27:
        /*0088*/ 	.byte	0x04, 0x17
        /*008a*/ 	.short	(.L_29 - .L_28)
.L_28:
        /*008c*/ 	.word	0x00000000
        /*0090*/ 	.short	0x0000
        /*0092*/ 	.short	0x0000
        /*0094*/ 	.byte	0x00, 0xf4, 0x21, 0x00


	//----- nvinfo : EIATTR_SPARSE_MMA_MASK
	.align		4
.L_29:
        /*0098*/ 	.byte	0x03, 0x50
        /*009a*/ 	.short	0x0000


	//----- nvinfo : EIATTR_MAXREG_COUNT
	.align		4
        /*009c*/ 	.byte	0x03, 0x1b
        /*009e*/ 	.short	0x00ff


	//----- nvinfo : EIATTR_EXIT_INSTR_OFFSETS
	.align		4
        /*00a0*/ 	.byte	0x04, 0x1c
        /*00a2*/ 	.short	(.L_31 - .L_30)


	//   ....[0]....
.L_30:
        /*00a4*/ 	.word	0x00000600


	//   ....[1]....
        /*00a8*/ 	.word	0x00000620


	//----- nvinfo : EIATTR_REQNTID
	.align		4
.L_31:
        /*00ac*/ 	.byte	0x04, 0x10
        /*00ae*/ 	.short	(.L_33 - .L_32)
.L_32:
        /*00b0*/ 	.word	0x00000080
        /*00b4*/ 	.word	0x00000001
        /*00b8*/ 	.word	0x00000001


	//----- nvinfo : EIATTR_CBANK_PARAM_SIZE
	.align		4
.L_33:
        /*00bc*/ 	.byte	0x03, 0x19
        /*00be*/ 	.short	0x0040


	//----- nvinfo : EIATTR_PARAM_CBANK
	.align		4
        /*00c0*/ 	.byte	0x04, 0x0a
        /*00c2*/ 	.short	(.L_35 - .L_34)
	.align		4
.L_34:
        /*00c4*/ 	.word	index@(.nv.constant0.triton_poi_fused__native_batch_norm_legit_no_training_convolution_hardtanh_27)
        /*00c8*/ 	.short	0x0210
        /*00ca*/ 	.short	0x0040


	//----- nvinfo : EIATTR_SW_WAR
	.align		4
.L_35:
        /*00cc*/ 	.byte	0x04, 0x36
        /*00ce*/ 	.short	(.L_37 - .L_36)
.L_36:
        /*00d0*/ 	.word	0x00000008
.L_37:


//--------------------- .nv.callgraph             --------------------------
	.section	.nv.callgraph,"",@"SHT_CUDA_CALLGRAPH"
	.align	4
	.sectionentsize	8
	.align		4
        /*0000*/ 	.word	0x00000000
	.align		4
        /*0004*/ 	.word	0xffffffff
	.align		4
        /*0008*/ 	.word	0x00000000
	.align		4
        /*000c*/ 	.word	0xfffffffe
	.align		4
        /*0010*/ 	.word	0x00000000
	.align		4
        /*0014*/ 	.word	0xfffffffd
	.align		4
        /*0018*/ 	.word	0x00000000
	.align		4
        /*001c*/ 	.word	0xfffffffc


//--------------------- .nv.constant4             --------------------------
	.section	.nv.constant4,"a",@progbits
	.align	8
	.align		8
.nv.constant4:
        /*0000*/ 	.dword	_$_str
	.align		8
        /*0008*/ 	.dword	_$_str_$_2


//--------------------- .text.triton_poi_fused__native_batch_norm_legit_no_training_convolution_hardtanh_27 --------------------------
	.section	.text.triton_poi_fused__native_batch_norm_legit_no_training_convolution_hardtanh_27,"ax",@progbits
	.sectionflags	@"SHF_BARRIERS=1"
	.align	128
        .global         triton_poi_fused__native_batch_norm_legit_no_training_convolution_hardtanh_27
        .type           triton_poi_fused__native_batch_norm_legit_no_training_convolution_hardtanh_27,@function
        .size           triton_poi_fused__native_batch_norm_legit_no_training_convolution_hardtanh_27,(.L_x_1 - triton_poi_fused__native_batch_norm_legit_no_training_convolution_hardtanh_27)
        .other          triton_poi_fused__native_batch_norm_legit_no_training_convolution_hardtanh_27,@"STO_CUDA_ENTRY STV_DEFAULT"
triton_poi_fused__native_batch_norm_legit_no_training_convolution_hardtanh_27:
.text.triton_poi_fused__native_batch_norm_legit_no_training_convolution_hardtanh_27:
[----:B------:R-:W0:Y:S01]  /*0000*/  LDC R1, c[0x0][0x28] ;  /* 0x00000a00ff017b82 */ /* 0x000e220000000800 */
[----:B------:R-:W1:Y:S07]  /*0010*/  S2R R8, SR_TID.X ;  /* 0x0000000000087919 */ /* 0x000e6e0000002100 */
[----:B------:R-:W2:Y:S01]  /*0020*/  LDC.64 R4, c[0x0][0x220] ;  /* 0x00008800ff047b82 */ /* 0x000ea20000000a00 */
[----:B------:R-:W-:Y:S01]  /*0030*/  ULDC.64 UR6, c[0x0][0x208] ;  /* 0x0000820000067ab9 */ /* 0x000fe20000000a00 */
[----:B------:R-:W3:Y:S01]  /*0040*/  S2R R6, SR_CTAID.Y ;  /* 0x0000000000067919 */ /* 0x000ee20000002600 */
[----:B------:R-:W4:Y:S05]  /*0050*/  S2R R7, SR_CTAID.X ;  /* 0x0000000000077919 */ /* 0x000f2a0000002500 */
[----:B------:R-:W5:Y:S08]  /*0060*/  LDC.64 R14, c[0x0][0x218] ;  /* 0x00008600ff0e7b82 */ /* 0x000f700000000a00 */
[----:B------:R-:W4:Y:S08]  /*0070*/  LDC.64 R18, c[0x0][0x210] ;  /* 0x00008400ff127b82 */ /* 0x000f300000000a00 */
[----:B------:R-:W5:Y:S01]  /*0080*/  LDC.64 R10, c[0x0][0x228] ;  /* 0x00008a00ff0a7b82 */ /* 0x000f620000000a00 */
[----:B-1----:R-:W-:-:S07]  /*0090*/  IMAD.SHL.U32 R9, R8, 0x2, RZ ;  /* 0x0000000208097824 */ /* 0x002fce00078e00ff */
[----:B------:R-:W1:Y:S01]  /*00a0*/  LDC.64 R12, c[0x0][0x230] ;  /* 0x00008c00ff0c7b82 */ /* 0x000e620000000a00 */
[--C-:B---3--:R-:W-:Y:S02]  /*00b0*/  SHF.R.S32.HI R0, RZ, 0x17, R6.reuse ;  /* 0x00000017ff007819 */ /* 0x108fe40000011406 */
[----:B------:R-:W-:Y:S02]  /*00c0*/  LOP3.LUT R9, R9, 0xfe, RZ, 0xc0, !PT ;  /* 0x000000fe09097812 */ /* 0x000fe400078ec0ff */
[----:B------:R-:W-:Y:S02]  /*00d0*/  SGXT R0, R0, 0x1 ;  /* 0x000000010000781a */ /* 0x000fe40000000200 */
[----:B------:R-:W-:-:S04]  /*00e0*/  PRMT R17, R9, 0x6540, R6 ;  /* 0x0000654009117816 */ /* 0x000fc80000000006 */
[----:B------:R-:W-:-:S04]  /*00f0*/  LEA.HI R0, R0, R17, RZ, 0xa ;  /* 0x0000001100007211 */ /* 0x000fc800078f50ff */
[----:B------:R-:W-:-:S05]  /*0100*/  LOP3.LUT R2, R0, 0xfffffc00, RZ, 0xc0, !PT ;  /* 0xfffffc0000027812 */ /* 0x000fca00078ec0ff */
[----:B------:R-:W-:-:S04]  /*0110*/  IMAD.IADD R17, R17, 0x1, -R2 ;  /* 0x0000000111117824 */ /* 0x000fc800078e0a02 */
[----:B--2---:R-:W-:-:S06]  /*0120*/  IMAD.WIDE R4, R17, 0x4, R4 ;  /* 0x0000000411047825 */ /* 0x004fcc00078e0204 */
[----:B------:R-:W2:Y:S01]  /*0130*/  LDG.E.EL.64 R4, desc[UR6][R4.64] ;  /* 0x0000000604047981 */ /* 0x000ea2000c2e1b00 */
[----:B------:R-:W-:Y:S01]  /*0140*/  IMAD.SHL.U32 R0, R0, 0x4, RZ ;  /* 0x0000000400007824 */ /* 0x000fe200078e00ff */
[----:B----4-:R-:W-:Y:S01]  /*0150*/  ISETP.GE.AND P0, PT, R7, 0x4, PT ;  /* 0x000000040700780c */ /* 0x010fe20003f06270 */
[----:B-----5:R-:W-:-:S03]  /*0160*/  IMAD.WIDE R14, R17, 0x4, R14 ;  /* 0x00000004110e7825 */ /* 0x020fc600078e020e */
[----:B------:R-:W-:Y:S01]  /*0170*/  LOP3.LUT R3, R0, 0xfffff000, RZ, 0xc0, !PT ;  /* 0xfffff00000037812 */ /* 0x000fe200078ec0ff */
[----:B------:R-:W-:Y:S02]  /*0180*/  IMAD R0, R7, 0x400, R17 ;  /* 0x0000040007007824 */ /* 0x000fe400078e0211 */
[----:B------:R-:W3:Y:S03]  /*0190*/  LDG.E.EL.64 R14, desc[UR6][R14.64] ;  /* 0x000000060e0e7981 */ /* 0x000ee6000c2e1b00 */
[----:B------:R-:W-:Y:S02]  /*01a0*/  IADD3 R0, R0, R3, RZ ;  /* 0x0000000300007210 */ /* 0x000fe40007ffe0ff */
[----:B------:R-:W-:-:S03]  /*01b0*/  CS2R R2, SRZ ;  /* 0x0000000000027805 */ /* 0x000fc6000001ff00 */
[----:B0-----:R-:W-:-:S05]  /*01c0*/  IMAD.WIDE R18, R0, 0x4, R18 ;  /* 0x0000000400127825 */ /* 0x001fca00078e0212 */
[----:B------:R-:W3:Y:S01]  /*01d0*/  @!P0 LDG.E.EL.64 R2, desc[UR6][R18.64] ;  /* 0x0000000612028981 */ /* 0x000ee2000c2e1b00 */
[----:B------:R-:W-:-:S04]  /*01e0*/  IMAD.WIDE R10, R17, 0x4, R10 ;  /* 0x00000004110a7825 */ /* 0x000fc800078e020a */
[----:B-1----:R-:W-:Y:S02]  /*01f0*/  IMAD.WIDE R12, R17, 0x4, R12 ;  /* 0x00000004110c7825 */ /* 0x002fe400078e020c */
[----:B------:R-:W4:Y:S04]  /*0200*/  LDG.E.EL.64 R10, desc[UR6][R10.64] ;  /* 0x000000060a0a7981 */ /* 0x000f28000c2e1b00 */
[----:B------:R-:W4:Y:S01]  /*0210*/  LDG.E.EL.64 R12, desc[UR6][R12.64] ;  /* 0x000000060c0c7981 */ /* 0x000f22000c2e1b00 */
[----:B------:R-:W0:Y:S01]  /*0220*/  S2UR UR5, SR_CgaCtaId ;  /* 0x00000000000579c3 */ /* 0x000e220000008800 */
[----:B------:R-:W-:Y:S02]  /*0230*/  UMOV UR4, 0x400 ;  /* 0x0000040000047882 */ /* 0x000fe40000000000 */
[----:B0-----:R-:W-:Y:S01]  /*0240*/  UPRMT UR4, UR5, 0x654, UR4 ;  /* 0x0000065405047896 */ /* 0x001fe20008000004 */
[----:B--2---:R-:W-:Y:S01]  /*0250*/  FADD R4, R4, 9.9999997473787516356e-06 ;  /* 0x3727c5ac04047421 */ /* 0x004fe20000000000 */
[----:B------:R-:W-:-:S03]  /*0260*/  FADD R5, R5, 9.9999997473787516356e-06 ;  /* 0x3727c5ac05057421 */ /* 0x000fc60000000000 */
[----:B------:R-:W0:Y:S08]  /*0270*/  MUFU.SQRT R16, R4 ;  /* 0x0000000400107308 */ /* 0x000e300000002000 */
[----:B------:R-:W1:Y:S01]  /*0280*/  MUFU.SQRT R17, R5 ;  /* 0x0000000500117308 */ /* 0x000e620000002000 */
[C---:B0-----:R-:W-:Y:S02]  /*0290*/  FSETP.GT.AND P1, PT, R16.reuse, 8.50705917302346158658e+37, PT ;  /* 0x7e8000001000780b */ /* 0x041fe40003f24000 */
[----:B------:R-:W-:-:S02]  /*02a0*/  FSETP.GEU.AND P3, PT, R16, 1.175494350822287508e-38, PT ;  /* 0x008000001000780b */ /* 0x000fc40003f6e000 */
[C---:B-1----:R-:W-:Y:S02]  /*02b0*/  FSETP.GT.AND P2, PT, R17.reuse, 8.50705917302346158658e+37, PT ;  /* 0x7e8000001100780b */ /* 0x042fe40003f44000 */
[----:B------:R-:W-:-:S07]  /*02c0*/  FSETP.GEU.AND P4, PT, R17, 1.175494350822287508e-38, PT ;  /* 0x008000001100780b */ /* 0x000fce0003f8e000 */
[----:B------:R-:W-:-:S04]  /*02d0*/  @P1 FMUL R16, R16, 0.25 ;  /* 0x3e80000010101820 */ /* 0x000fc80000400000 */
[----:B------:R-:W-:Y:S01]  /*02e0*/  @!P3 FMUL R16, R16, 16777216 ;  /* 0x4b8000001010b820 */ /* 0x000fe20000400000 */
[----:B------:R-:W-:-:S04]  /*02f0*/  @P2 FMUL R17, R17, 0.25 ;  /* 0x3e80000011112820 */ /* 0x000fc80000400000 */
[----:B------:R-:W-:Y:S01]  /*0300*/  @!P4 FMUL R17, R17, 16777216 ;  /* 0x4b8000001111c820 */ /* 0x000fe20000400000 */
[----:B------:R-:W0:Y:S01]  /*0310*/  MUFU.RCP R16, R16 ;  /* 0x0000001000107308 */ /* 0x000e220000001000 */
[----:B------:R-:W-:-:S07]  /*0320*/  IMAD.MOV.U32 R4, RZ, RZ, 0x3e800000 ;  /* 0x3e800000ff047424 */ /* 0x000fce00078e00ff */
[----:B------:R-:W1:Y:S01]  /*0330*/  MUFU.RCP R17, R17 ;  /* 0x0000001100117308 */ /* 0x000e620000001000 */
[C---:B------:R-:W-:Y:S02]  /*0340*/  FSEL R5, R4.reuse, 1, P1 ;  /* 0x3f80000004057808 */ /* 0x040fe40000800000 */
[----:B------:R-:W-:-:S03]  /*0350*/  FSEL R4, R4, 1, P2 ;  /* 0x3f80000004047808 */ /* 0x000fc60001000000 */
[----:B------:R-:W-:Y:S02]  /*0360*/  @!P3 FMUL R5, R5, 16777216 ;  /* 0x4b8000000505b820 */ /* 0x000fe40000400000 */
[----:B------:R-:W-:Y:S01]  /*0370*/  @!P4 FMUL R4, R4, 16777216 ;  /* 0x4b8000000404c820 */ /* 0x000fe20000400000 */
[----:B---3--:R-:W-:Y:S01]  /*0380*/  FADD R3, -R15, R3 ;  /* 0x000000030f037221 */ /* 0x008fe20000000100 */
[----:B------:R-:W-:Y:S01]  /*0390*/  FADD R2, -R14, R2 ;  /* 0x000000020e027221 */ /* 0x000fe20000000100 */
[----:B0-----:R-:W-:Y:S01]  /*03a0*/  FMUL R5, R16, R5 ;  /* 0x0000000510057220 */ /* 0x001fe20000400000 */
[----:B-1----:R-:W-:-:S03]  /*03b0*/  FMUL R4, R17, R4 ;  /* 0x0000000411047220 */ /* 0x002fc60000400000 */
[----:B------:R-:W-:Y:S01]  /*03c0*/  FMUL R5, R2, R5 ;  /* 0x0000000502057220 */ /* 0x000fe20000400000 */
[----:B------:R-:W-:-:S03]  /*03d0*/  FMUL R4, R3, R4 ;  /* 0x0000000403047220 */ /* 0x000fc60000400000 */
[----:B----4-:R-:W-:Y:S01]  /*03e0*/  FFMA R5, R10, R5, R12 ;  /* 0x000000050a057223 */ /* 0x010fe2000000000c */
[----:B------:R-:W-:-:S04]  /*03f0*/  FFMA R4, R11, R4, R13 ;  /* 0x000000040b047223 */ /* 0x000fc8000000000d */
[C---:B------:R-:W-:Y:S02]  /*0400*/  FSETP.GTU.AND P1, PT, R5.reuse, RZ, PT ;  /* 0x000000ff0500720b */ /* 0x040fe40003f2c000 */
[C---:B------:R-:W-:Y:S02]  /*0410*/  FSETP.GTU.AND P2, PT, R4.reuse, RZ, PT ;  /* 0x000000ff0400720b */ /* 0x040fe40003f4c000 */
[----:B------:R-:W-:Y:S02]  /*0420*/  FSEL R2, R5, RZ, P1 ;  /* 0x000000ff05027208 */ /* 0x000fe40000800000 */
[----:B------:R-:W-:Y:S02]  /*0430*/  FSEL R3, R4, RZ, P2 ;  /* 0x000000ff04037208 */ /* 0x000fe40001000000 */
[----:B------:R-:W-:Y:S02]  /*0440*/  FSETP.GEU.AND P3, PT, R2, 6, PT ;  /* 0x40c000000200780b */ /* 0x000fe40003f6e000 */
[----:B------:R-:W-:-:S02]  /*0450*/  FSETP.GEU.AND P4, PT, R3, 6, PT ;  /* 0x40c000000300780b */ /* 0x000fc40003f8e000 */
[----:B------:R-:W-:Y:S02]  /*0460*/  FSETP.NAN.AND P1, PT, R2, R2, PT ;  /* 0x000000020200720b */ /* 0x000fe40003f28000 */
[----:B------:R-:W-:Y:S02]  /*0470*/  FSETP.NAN.AND P2, PT, R3, R3, PT ;  /* 0x000000030300720b */ /* 0x000fe40003f48000 */
[----:B------:R-:W-:-:S05]  /*0480*/  LEA R12, R9, UR4, 0x3 ;  /* 0x00000004090c7c11 */ /* 0x000fca000f8e18ff */
[----:B------:R-:W-:Y:S02]  /*0490*/  @P3 FSEL R2, R2, 6, P1 ;  /* 0x40c0000002023808 */ /* 0x000fe40000800000 */
[----:B------:R-:W-:-:S03]  /*04a0*/  @P4 FSEL R3, R3, 6, P2 ;  /* 0x40c0000003034808 */ /* 0x000fc60001000000 */
[----:B------:R-:W-:Y:S04]  /*04b0*/  STS [R12], R2 ;  /* 0x000000020c007388 */ /* 0x000fe80000000800 */
[----:B------:R-:W-:Y:S01]  /*04c0*/  STS [R12+0x8], R3 ;  /* 0x000008030c007388 */ /* 0x000fe20000000800 */
[----:B------:R-:W-:Y:S02]  /*04d0*/  LOP3.LUT R11, R8, 0x7f, RZ, 0xc0, !PT ;  /* 0x0000007f080b7812 */ /* 0x000fe400078ec0ff */
[----:B------:R-:W0:Y:S02]  /*04e0*/  LDC.64 R8, c[0x0][0x238] ;  /* 0x00008e00ff087b82 */ /* 0x000e240000000a00 */
[C---:B------:R-:W-:Y:S02]  /*04f0*/  LOP3.LUT R4, R11.reuse, 0x80, RZ, 0xfc, !PT ;  /* 0x000000800b047812 */ /* 0x040fe400078efcff */
[----:B------:R-:W-:-:S04]  /*0500*/  LEA R14, R11, UR4, 0x3 ;  /* 0x000000040b0e7c11 */ /* 0x000fc8000f8e18ff */
[----:B------:R-:W-:Y:S01]  /*0510*/  BAR.SYNC.DEFER_BLOCKING 0x0 ;  /* 0x0000000000007b1d */ /* 0x000fe20000010000 */
[----:B------:R-:W-:Y:S01]  /*0520*/  LEA R16, R4, UR4, 0x3 ;  /* 0x0000000404107c11 */ /* 0x000fe2000f8e18ff */
[----:B------:R-:W-:-:S06]  /*0530*/  IMAD.SHL.U32 R10, R6, 0x100, RZ ;  /* 0x00000100060a7824 */ /* 0x000fcc00078e00ff */
[----:B------:R-:W1:Y:S01]  /*0540*/  LDC.64 R4, c[0x0][0x240] ;  /* 0x00009000ff047b82 */ /* 0x000e620000000a00 */
[----:B------:R-:W2:Y:S04]  /*0550*/  LDS R15, [R14] ;  /* 0x000000000e0f7984 */ /* 0x000ea80000000800 */
[----:B------:R-:W3:Y:S01]  /*0560*/  LDS R17, [R16] ;  /* 0x0000000010117984 */ /* 0x000ee20000000800 */
[----:B------:R-:W-:Y:S02]  /*0570*/  PRMT R6, R11, 0x6540, R6 ;  /* 0x000065400b067816 */ /* 0x000fe40000000006 */
[----:B------:R-:W-:Y:S02]  /*0580*/  LOP3.LUT R10, R10, 0x80, R11, 0xfe, !PT ;  /* 0x000000800a0a7812 */ /* 0x000fe400078efe0b */
[----:B------:R-:W-:-:S03]  /*0590*/  LEA R11, R6, R7, 0x2 ;  /* 0x00000007060b7211 */ /* 0x000fc600078e10ff */
[----:B------:R-:W-:Y:S02]  /*05a0*/  IMAD R13, R10, 0x4, R7 ;  /* 0x000000040a0d7824 */ /* 0x000fe400078e0207 */
[----:B0-----:R-:W-:-:S04]  /*05b0*/  IMAD.WIDE R6, R11, 0x4, R8 ;  /* 0x000000040b067825 */ /* 0x001fc800078e0208 */
[----:B------:R-:W-:-:S04]  /*05c0*/  IMAD.WIDE R8, R13, 0x4, R8 ;  /* 0x000000040d087825 */ /* 0x000fc800078e0208 */
[----:B-1----:R-:W-:Y:S01]  /*05d0*/  IMAD.WIDE R4, R0, 0x4, R4 ;  /* 0x0000000400047825 */ /* 0x002fe200078e0204 */
[----:B--2---:R0:W-:Y:S04]  /*05e0*/  @!P0 STG.E desc[UR6][R6.64], R15 ;  /* 0x0000000f06008986 */ /* 0x0041e8000c101906 */
[----:B---3--:R0:W-:Y:S02]  /*05f0*/  @!P0 STG.E desc[UR6][R8.64], R17 ;  /* 0x0000001108008986 */ /* 0x0081e4000c101906 */
[----:B0-----:R-:W-:Y:S05]  /*0600*/  @P0 EXIT ;  /* 0x000000000000094d */ /* 0x001fea0003800000 */
[----:B------:R-:W-:Y:S01]  /*0610*/  STG.E.64 desc[UR6][R4.64], R2 ;  /* 0x0000000204007986 */ /* 0x000fe2000c101b06 */
[----:B------:R-:W-:Y:S05]  /*0620*/  EXIT ;  /* 0x000000000000794d */ /* 0x000fea0003800000 */
.L_x_0:
[----:B------:R-:W-:-:S00]  /*0630*/  BRA `(.L_x_0) ;  /* 0xfffffffc00fc7947 */ /* 0x000fc0000383ffff */
[----:B------:R-:W-:-:S00]  /*0640*/  NOP ;  /* 0x0000000000007918 */ /* 0x000fc00000000000 */
        /* <DEDUP_REMOVED lines=11> */
.L_x_1:


//--------------------- .nv.global.init           --------------------------
	.section	.nv.global.init,"aw",@progbits
.nv.global.init:
	.type		_$_str,@object
	.size		_$_str,(_$_str_$_2 - _$_str)
_$_str:
        /*0000*/ 	.byte	0x5f, 0x5f, 0x43, 0x55, 0x44, 0x41, 0x5f, 0x46, 0x54, 0x5a, 0x00
	.type		_$_str_$_2,@object
	.size		_$_str_$_2,(.L_1 - _$_str_$_2)
_$_str_$_2:
        /*000b*/ 	.byte	0x5f, 0x5f, 0x43, 0x55, 0x44, 0x41, 0x5f, 0x50, 0x52, 0x45, 0x43, 0x5f, 0x53, 0x51, 0x52, 0x54
        /*001b*/ 	.byte	0x00
.L_1:


//--------------------- .nv.shared.triton_poi_fused__native_batch_norm_legit_no_training_convolution_hardtanh_27 --------------------------
	.section	.nv.shared.triton_poi_fused__native_batch_norm_legit_no_training_convolution_hardtanh_27,"aw",@nobits
	.sectionflags	@""
	.align	16
	.zero		1024


//--------------------- .nv.constant0.triton_poi_fused__native_batch_norm_legit_no_training_convolution_hardtanh_27 --------------------------
	.section	.nv.constant0.triton_poi_fused__native_batch_norm_legit_no_training_convolution_hardtanh_27,"a",@progbits
	.sectionflags	@""
	.align	4
.nv.constant0.triton_poi_fused__native_batch_norm_legit_no_training_convolution_hardtanh_27:
	.zero		592
